//
// Generated by NVIDIA NVVM Compiler
//
// Compiler Build ID: CL-36424714
// Cuda compilation tools, release 13.0, V13.0.88
// Based on NVVM 20.0.0
//

.version 9.0
.target sm_100
.address_size 64

	// .globl	_Z21count_2d_equal_kernelPKiPiiii

.visible .entry _Z21count_2d_equal_kernelPKiPiiii(
	.param .u64 .ptr .align 1 _Z21count_2d_equal_kernelPKiPiiii_param_0,
	.param .u64 .ptr .align 1 _Z21count_2d_equal_kernelPKiPiiii_param_1,
	.param .u32 _Z21count_2d_equal_kernelPKiPiiii_param_2,
	.param .u32 _Z21count_2d_equal_kernelPKiPiiii_param_3,
	.param .u32 _Z21count_2d_equal_kernelPKiPiiii_param_4
)
{
	.reg .pred 	%p<5>;
	.reg .b32 	%r<15>;
	.reg .b64 	%rd<7>;

	ld.param.u64 	%rd1, [_Z21count_2d_equal_kernelPKiPiiii_param_0];
	ld.param.u64 	%rd2, [_Z21count_2d_equal_kernelPKiPiiii_param_1];
	ld.param.u32 	%r5, [_Z21count_2d_equal_kernelPKiPiiii_param_2];
	ld.param.u32 	%r3, [_Z21count_2d_equal_kernelPKiPiiii_param_3];
	ld.param.u32 	%r4, [_Z21count_2d_equal_kernelPKiPiiii_param_4];
	mov.u32 	%r6, %ctaid.y;
	mov.u32 	%r7, %ntid.y;
	mov.u32 	%r8, %tid.y;
	mad.lo.s32 	%r1, %r6, %r7, %r8;
	mov.u32 	%r9, %ctaid.x;
	mov.u32 	%r10, %ntid.x;
	mov.u32 	%r11, %tid.x;
	mad.lo.s32 	%r2, %r9, %r10, %r11;
	setp.ge.s32 	%p1, %r1, %r5;
	setp.ge.s32 	%p2, %r2, %r3;
	or.pred  	%p3, %p1, %p2;
	@%p3 bra 	$L__BB0_3;
	cvta.to.global.u64 	%rd3, %rd1;
	mad.lo.s32 	%r12, %r3, %r1, %r2;
	mul.wide.s32 	%rd4, %r12, 4;
	add.s64 	%rd5, %rd3, %rd4;
	ld.global.u32 	%r13, [%rd5];
	setp.ne.s32 	%p4, %r13, %r4;
	@%p4 bra 	$L__BB0_3;
	cvta.to.global.u64 	%rd6, %rd2;
	atom.global.add.u32 	%r14, [%rd6], 1;
$L__BB0_3:
	ret;

}


// ===== COMPILED SASS (sm_100) =====

	.target	sm_100

	.elftype	@"ET_EXEC"


//--------------------- .note.nv.tkinfo           --------------------------
	.section	.note.nv.tkinfo,"",@"SHT_NOTE"
	.sectionflags	@"SHF_NOTE_NV_TKINFO"
	.tkinfo
        /*0018*/ 	.word	0x00000002
        /*0030*/ 	.string	""
        /*0030*/ 	.string	"ptxas"
        /*0030*/ 	.string	"Cuda compilation tools, release 13.0, V13.0.88"
        /*0030*/ 	.string	"Build cuda_13.0.r13.0/compiler.36424714_0"
        /*0030*/ 	.string	"-arch sm_100 -m 64 "



//--------------------- .note.nv.cuinfo           --------------------------
	.section	.note.nv.cuinfo,"",@"SHT_NOTE"
	.sectionflags	@"SHF_NOTE_NV_CUINFO"
        /*0018*/ 	.short	0x0002
        /*001a*/ 	.short	0x0064
        /*001c*/ 	.short	0x0082
	.zero		2


//--------------------- .nv.info                  --------------------------
	.section	.nv.info,"",@"SHT_CUDA_INFO"
	.align	4


	//----- nvinfo : EIATTR_REGCOUNT
	.align		4
        /*0000*/ 	.byte	0x04, 0x2f
        /*0002*/ 	.short	(.L_1 - .L_0)
	.align		4
.L_0:
        /*0004*/ 	.word	index@(_Z21count_2d_equal_kernelPKiPiiii)
        /*0008*/ 	.word	0x00000008


	//----- nvinfo : EIATTR_FRAME_SIZE
	.align		4
.L_1:
        /*000c*/ 	.byte	0x04, 0x11
        /*000e*/ 	.short	(.L_3 - .L_2)
	.align		4
.L_2:
        /*0010*/ 	.word	index@(_Z21count_2d_equal_kernelPKiPiiii)
        /*0014*/ 	.word	0x00000000


	//----- nvinfo : EIATTR_MIN_STACK_SIZE
	.align		4
.L_3:
        /*0018*/ 	.byte	0x04, 0x12
        /*001a*/ 	.short	(.L_5 - .L_4)
	.align		4
.L_4:
        /*001c*/ 	.word	index@(_Z21count_2d_equal_kernelPKiPiiii)
        /*0020*/ 	.word	0x00000000
.L_5:


//--------------------- .nv.compat                --------------------------
	.section	.nv.compat,"",@"SHT_CUDA_COMPAT_INFO"
	.align	4
        /*0000*/ 	.byte	0x02, 0x09, 0x00, 0x00, 0x02, 0x02, 0x01, 0x00, 0x02, 0x05, 0x05, 0x00, 0x03, 0x07, 0x01, 0x01
        /*0010*/ 	.byte	0x02, 0x03, 0x00, 0x00, 0x02, 0x06, 0x01, 0x00, 0x04, 0x0b, 0x08, 0x00, 0x09, 0x00, 0x00, 0x00
        /*0020*/ 	.byte	0x00, 0x00, 0x00, 0x00


//--------------------- .nv.info._Z21count_2d_equal_kernelPKiPiiii --------------------------
	.section	.nv.info._Z21count_2d_equal_kernelPKiPiiii,"",@"SHT_CUDA_INFO"
	.sectionflags	@""
	.align	4


	//----- nvinfo : EIATTR_CUDA_API_VERSION
	.align		4
        /*0000*/ 	.byte	0x04, 0x37
        /*0002*/ 	.short	(.L_7 - .L_6)
.L_6:
        /*0004*/ 	.word	0x00000082


	//----- nvinfo : EIATTR_KPARAM_INFO
	.align		4
.L_7:
        /*0008*/ 	.byte	0x04, 0x17
        /*000a*/ 	.short	(.L_9 - .L_8)
.L_8:
        /*000c*/ 	.word	0x00000000
        /*0010*/ 	.short	0x0004
        /*0012*/ 	.short	0x0018
        /*0014*/ 	.byte	0x00, 0xf0, 0x11, 0x00


	//----- nvinfo : EIATTR_KPARAM_INFO
	.align		4
.L_9:
        /*0018*/ 	.byte	0x04, 0x17
        /*001a*/ 	.short	(.L_11 - .L_10)
.L_10:
        /*001c*/ 	.word	0x00000000
        /*0020*/ 	.short	0x0003
        /*0022*/ 	.short	0x0014
        /*0024*/ 	.byte	0x00, 0xf0, 0x11, 0x00


	//----- nvinfo : EIATTR_KPARAM_INFO
	.align		4
.L_11:
        /*0028*/ 	.byte	0x04, 0x17
        /*002a*/ 	.short	(.L_13 - .L_12)
.L_12:
        /*002c*/ 	.word	0x00000000
        /*0030*/ 	.short	0x0002
        /*0032*/ 	.short	0x0010
        /*0034*/ 	.byte	0x00, 0xf0, 0x11, 0x00


	//----- nvinfo : EIATTR_KPARAM_INFO
	.align		4
.L_13:
        /*0038*/ 	.byte	0x04, 0x17
        /*003a*/ 	.short	(.L_15 - .L_14)
.L_14:
        /*003c*/ 	.word	0x00000000
        /*0040*/ 	.short	0x0001
        /*0042*/ 	.short	0x0008
        /*0044*/ 	.byte	0x00, 0xf5, 0x21, 0x00


	//----- nvinfo : EIATTR_KPARAM_INFO
	.align		4
.L_15:
        /*0048*/ 	.byte	0x04, 0x17
        /*004a*/ 	.short	(.L_17 - .L_16)
.L_16:
        /*004c*/ 	.word	0x00000000
        /*0050*/ 	.short	0x0000
        /*0052*/ 	.short	0x0000
        /*0054*/ 	.byte	0x00, 0xf5, 0x21, 0x00


	//----- nvinfo : EIATTR_SPARSE_MMA_MASK
	.align		4
.L_17:
        /*0058*/ 	.byte	0x03, 0x50
        /*005a*/ 	.short	0x0000


	//----- nvinfo : EIATTR_MAXREG_COUNT
	.align		4
        /*005c*/ 	.byte	0x03, 0x1b
        /*005e*/ 	.short	0x00ff


	//----- nvinfo : EIATTR_MERCURY_ISA_VERSION
	.align		4
        /*0060*/ 	.byte	0x03, 0x5f
        /*0062*/ 	.short	0x0101


	//----- nvinfo : EIATTR_INT_WARP_WIDE_INSTR_OFFSETS
	.align		4
        /*0064*/ 	.byte	0x04, 0x31
        /*0066*/ 	.short	(.L_19 - .L_18)


	//   ....[0]....
.L_18:
        /*0068*/ 	.word	0x00000170


	//----- nvinfo : EIATTR_VRC_CTA_INIT_COUNT
	.align		4
.L_19:
        /*006c*/ 	.byte	0x02, 0x4a
	.zero		1
	.zero		1


	//----- nvinfo : EIATTR_EXIT_INSTR_OFFSETS
	.align		4
        /*0070*/ 	.byte	0x04, 0x1c
        /*0072*/ 	.short	(.L_21 - .L_20)


	//   ....[0]....
.L_20:
        /*0074*/ 	.word	0x000000c0


	//   ....[1]....
        /*0078*/ 	.word	0x00000140


	//   ....[2]....
        /*007c*/ 	.word	0x000001c0


	//----- nvinfo : EIATTR_CBANK_PARAM_SIZE
	.align		4
.L_21:
        /*0080*/ 	.byte	0x03, 0x19
        /*0082*/ 	.short	0x001c


	//----- nvinfo : EIATTR_PARAM_CBANK
	.align		4
        /*0084*/ 	.byte	0x04, 0x0a
        /*0086*/ 	.short	(.L_23 - .L_22)
	.align		4
.L_22:
        /*0088*/ 	.word	index@(.nv.constant0._Z21count_2d_equal_kernelPKiPiiii)
        /*008c*/ 	.short	0x0380
        /*008e*/ 	.short	0x001c


	//----- nvinfo : EIATTR_SW_WAR
	.align		4
.L_23:
        /*0090*/ 	.byte	0x04, 0x36
        /*0092*/ 	.short	(.L_25 - .L_24)
.L_24:
        /*0094*/ 	.word	0x00000008
.L_25:


//--------------------- .nv.callgraph             --------------------------
	.section	.nv.callgraph,"",@"SHT_CUDA_CALLGRAPH"
	.align	4
	.sectionentsize	8
	.align		4
        /*0000*/ 	.word	0x00000000
	.align		4
        /*0004*/ 	.word	0xffffffff
	.align		4
        /*0008*/ 	.word	0x00000000
	.align		4
        /*000c*/ 	.word	0xfffffffe
	.align		4
        /*0010*/ 	.word	0x00000000
	.align		4
        /*0014*/ 	.word	0xfffffffd
	.align		4
        /*0018*/ 	.word	0x00000000
	.align		4
        /*001c*/ 	.word	0xfffffffc


//--------------------- .text._Z21count_2d_equal_kernelPKiPiiii --------------------------
	.section	.text._Z21count_2d_equal_kernelPKiPiiii,"ax",@progbits
	.align	128
        .global         _Z21count_2d_equal_kernelPKiPiiii
        .type           _Z21count_2d_equal_kernelPKiPiiii,@function
        .size           _Z21count_2d_equal_kernelPKiPiiii,(.L_x_1 - _Z21count_2d_equal_kernelPKiPiiii)
        .other          _Z21count_2d_equal_kernelPKiPiiii,@"STO_CUDA_ENTRY STV_DEFAULT"
_Z21count_2d_equal_kernelPKiPiiii:
.text._Z21count_2d_equal_kernelPKiPiiii:
[----:B------:R-:W-:Y:S01]  /*0000*/  LDC R1, c[0x0][0x37c] ;  /* 0x0000df00ff017b82 */ /* 0x000fe20000000800 */
[----:B------:R-:W0:Y:S07]  /*0010*/  S2R R2, SR_TID.X ;  /* 0x0000000000027919 */ /* 0x000e2e0000002100 */
[----:B------:R-:W1:Y:S01]  /*0020*/  LDC R0, c[0x0][0x364] ;  /* 0x0000d900ff007b82 */ /* 0x000e620000000800 */
[----:B------:R-:W2:Y:S01]  /*0030*/  LDCU.64 UR6, c[0x0][0x390] ;  /* 0x00007200ff0677ac */ /* 0x000ea20008000a00 */
[----:B------:R-:W1:Y:S06]  /*0040*/  S2R R3, SR_TID.Y ;  /* 0x0000000000037919 */ /* 0x000e6c0000002200 */
[----:B------:R-:W0:Y:S08]  /*0050*/  S2UR UR5, SR_CTAID.X ;  /* 0x00000000000579c3 */ /* 0x000e300000002500 */
[----:B------:R-:W0:Y:S08]  /*0060*/  LDC R5, c[0x0][0x360] ;  /* 0x0000d800ff057b82 */ /* 0x000e300000000800 */
[----:B------:R-:W1:Y:S01]  /*0070*/  S2UR UR4, SR_CTAID.Y ;  /* 0x00000000000479c3 */ /* 0x000e620000002600 */
[----:B0-----:R-:W-:-:S05]  /*0080*/  IMAD R5, R5, UR5, R2 ;  /* 0x0000000505057c24 */ /* 0x001fca000f8e0202 */
[----:B--2---:R-:W-:Y:S01]  /*0090*/  ISETP.GE.AND P0, PT, R5, UR7, PT ;  /* 0x0000000705007c0c */ /* 0x004fe2000bf06270 */
[----:B-1----:R-:W-:-:S05]  /*00a0*/  IMAD R0, R0, UR4, R3 ;  /* 0x0000000400007c24 */ /* 0x002fca000f8e0203 */
[----:B------:R-:W-:-:S13]  /*00b0*/  ISETP.GE.OR P0, PT, R0, UR6, P0 ;  /* 0x0000000600007c0c */ /* 0x000fda0008706670 */
[----:B------:R-:W-:Y:S05]  /*00c0*/  @P0 EXIT ;  /* 0x000000000000094d */ /* 0x000fea0003800000 */
[----:B------:R-:W0:Y:S01]  /*00d0*/  LDC.64 R2, c[0x0][0x380] ;  /* 0x0000e000ff027b82 */ /* 0x000e220000000a00 */
[----:B------:R-:W1:Y:S01]  /*00e0*/  LDCU.64 UR4, c[0x0][0x358] ;  /* 0x00006b00ff0477ac */ /* 0x000e620008000a00 */
[----:B------:R-:W-:Y:S01]  /*00f0*/  IMAD R5, R0, UR7, R5 ;  /* 0x0000000700057c24 */ /* 0x000fe2000f8e0205 */
[----:B------:R-:W2:Y:S03]  /*0100*/  LDCU UR6, c[0x0][0x398] ;  /* 0x00007300ff0677ac */ /* 0x000ea60008000800 */
[----:B0-----:R-:W-:-:S06]  /*0110*/  IMAD.WIDE R2, R5, 0x4, R2 ;  /* 0x0000000405027825 */ /* 0x001fcc00078e0202 */
[----:B-1----:R-:W2:Y:S02]  /*0120*/  LDG.E R2, desc[UR4][R2.64] ;  /* 0x0000000402027981 */ /* 0x002ea4000c1e1900 */
[----:B--2---:R-:W-:-:S13]  /*0130*/  ISETP.NE.AND P0, PT, R2, UR6, PT ;  /* 0x0000000602007c0c */ /* 0x004fda000bf05270 */
[----:B------:R-:W-:Y:S05]  /*0140*/  @P0 EXIT ;  /* 0x000000000000094d */ /* 0x000fea0003800000 */
[----:B------:R-:W0:Y:S01]  /*0150*/  S2R R0, SR_LANEID ;  /* 0x0000000000007919 */ /* 0x000e220000000000 */
[----:B------:R-:W1:Y:S01]  /*0160*/  LDC.64 R2, c[0x0][0x388] ;  /* 0x0000e200ff027b82 */ /* 0x000e620000000a00 */
[----:B------:R-:W-:Y:S02]  /*0170*/  VOTEU.ANY UR6, UPT, PT ;  /* 0x0000000000067886 */ /* 0x000fe400038e0100 */
[----:B------:R-:W-:Y:S02]  /*0180*/  UFLO.U32 UR7, UR6 ;  /* 0x00000006000772bd */ /* 0x000fe400080e0000 */
[----:B------:R-:W1:Y:S04]  /*0190*/  POPC R5, UR6 ;  /* 0x0000000600057d09 */ /* 0x000e680008000000 */
[----:B0-----:R-:W-:-:S13]  /*01a0*/  ISETP.EQ.U32.AND P0, PT, R0, UR7, PT ;  /* 0x0000000700007c0c */ /* 0x001fda000bf02070 */
[----:B-1----:R-:W-:Y:S01]  /*01b0*/  @P0 REDG.E.ADD.STRONG.GPU desc[UR4][R2.64], R5 ;  /* 0x000000050200098e */ /* 0x002fe2000c12e104 */
[----:B------:R-:W-:Y:S05]  /*01c0*/  EXIT ;  /* 0x000000000000794d */ /* 0x000fea0003800000 */
.L_x_0:
[----:B------:R-:W-:-:S00]  /*01d0*/  BRA `(.L_x_0) ;  /* 0xfffffffc00fc7947 */ /* 0x000fc0000383ffff */
[----:B------:R-:W-:-:S00]  /*01e0*/  NOP ;  /* 0x0000000000007918 */ /* 0x000fc00000000000 */
        /* <DEDUP_REMOVED lines=9> */
.L_x_1:


//--------------------- .nv.shared.reserved.0     --------------------------
	.section	.nv.shared.reserved.0,"aw",@nobits
	.weak		__nv_reservedSMEM_offset_0_alias
	.size		__nv_reservedSMEM_offset_0_alias, 0, 64
	.other		__nv_reservedSMEM_offset_0_alias,@"STO_CUDA_RESERVED_SHARED STV_DEFAULT"
__nv_reservedSMEM_offset_0_alias:
	.zero		0
	.zero		64


//--------------------- .nv.constant0._Z21count_2d_equal_kernelPKiPiiii --------------------------
	.section	.nv.constant0._Z21count_2d_equal_kernelPKiPiiii,"a",@progbits
	.sectionflags	@""
	.align	4
.nv.constant0._Z21count_2d_equal_kernelPKiPiiii:
	.zero		924


//--------------------- SYMBOLS --------------------------

	.type		.nv.reservedSmem.offset0,@object
	.size		.nv.reservedSmem.offset0,0x4
